//
// Generated by NVIDIA NVVM Compiler
//
// Compiler Build ID: CL-36424714
// Cuda compilation tools, release 13.0, V13.0.88
// Based on NVVM 20.0.0
//

.version 9.0
.target sm_100
.address_size 64

	// .globl	_Z6kernelPi
.extern .func  (.param .b32 func_retval0) vprintf
(
	.param .b64 vprintf_param_0,
	.param .b64 vprintf_param_1
)
;
.global .attribute(.managed) .align 4 .u32 store;
.global .align 1 .b8 $str[29] = {99, 117, 114, 114, 101, 110, 116, 32, 116, 104, 114, 101, 97, 100, 32, 58, 32, 37, 100, 9, 97, 91, 48, 93, 61, 37, 100, 10};

.visible .entry _Z6kernelPi(
	.param .u64 .ptr .align 1 _Z6kernelPi_param_0
)
{
	.local .align 8 .b8 	__local_depot0[8];
	.reg .b64 	%SP;
	.reg .b64 	%SPL;
	.reg .b32 	%r<10>;
	.reg .b64 	%rd<7>;

	mov.u64 	%SPL, __local_depot0;
	cvta.local.u64 	%SP, %SPL;
	ld.param.u64 	%rd1, [_Z6kernelPi_param_0];
	cvta.to.global.u64 	%rd2, %rd1;
	add.u64 	%rd3, %SP, 0;
	add.u64 	%rd4, %SPL, 0;
	mov.u32 	%r1, %tid.x;
	mov.u32 	%r2, %ctaid.x;
	mov.u32 	%r3, %ntid.x;
	mad.lo.s32 	%r4, %r2, %r3, %r1;
	ld.global.u32 	%r5, [%rd2];
	add.s32 	%r6, %r5, %r4;
	st.global.u32 	[%rd2], %r6;
	bar.sync 	0;
	ld.global.u32 	%r7, [%rd2];
	st.local.v2.u32 	[%rd4], {%r4, %r7};
	mov.u64 	%rd5, $str;
	cvta.global.u64 	%rd6, %rd5;
	{ // callseq 0, 0
	.param .b64 param0;
	st.param.b64 	[param0], %rd6;
	.param .b64 param1;
	st.param.b64 	[param1], %rd3;
	.param .b32 retval0;
	call.uni (retval0), 
	vprintf, 
	(
	param0, 
	param1
	);
	ld.param.b32 	%r8, [retval0];
	} // callseq 0
	ret;

}


// ===== COMPILED SASS (sm_100) =====

	.target	sm_100

	.elftype	@"ET_EXEC"


//--------------------- .note.nv.tkinfo           --------------------------
	.section	.note.nv.tkinfo,"",@"SHT_NOTE"
	.sectionflags	@"SHF_NOTE_NV_TKINFO"
	.tkinfo
        /*0018*/ 	.word	0x00000002
        /*0030*/ 	.string	""
        /*0030*/ 	.string	"ptxas"
        /*0030*/ 	.string	"Cuda compilation tools, release 13.0, V13.0.88"
        /*0030*/ 	.string	"Build cuda_13.0.r13.0/compiler.36424714_0"
        /*0030*/ 	.string	"-arch sm_100 -m 64 "



//--------------------- .note.nv.cuinfo           --------------------------
	.section	.note.nv.cuinfo,"",@"SHT_NOTE"
	.sectionflags	@"SHF_NOTE_NV_CUINFO"
        /*0018*/ 	.short	0x0002
        /*001a*/ 	.short	0x0064
        /*001c*/ 	.short	0x0082
	.zero		2


//--------------------- .nv.info                  --------------------------
	.section	.nv.info,"",@"SHT_CUDA_INFO"
	.align	4


	//----- nvinfo : EIATTR_REGCOUNT
	.align		4
        /*0000*/ 	.byte	0x04, 0x2f
        /*0002*/ 	.short	(.L_3 - .L_2)
	.align		4
.L_2:
        /*0004*/ 	.word	index@(_Z6kernelPi)
        /*0008*/ 	.word	0x00000018


	//----- nvinfo : EIATTR_FRAME_SIZE
	.align		4
.L_3:
        /*000c*/ 	.byte	0x04, 0x11
        /*000e*/ 	.short	(.L_5 - .L_4)
	.align		4
.L_4:
        /*0010*/ 	.word	index@(_Z6kernelPi)
        /*0014*/ 	.word	0x00000008


	//----- nvinfo : EIATTR_MIN_STACK_SIZE
	.align		4
.L_5:
        /*0018*/ 	.byte	0x04, 0x12
        /*001a*/ 	.short	(.L_7 - .L_6)
	.align		4
.L_6:
        /*001c*/ 	.word	index@(_Z6kernelPi)
        /*0020*/ 	.word	0x00000008
.L_7:


//--------------------- .nv.compat                --------------------------
	.section	.nv.compat,"",@"SHT_CUDA_COMPAT_INFO"
	.align	4
        /*0000*/ 	.byte	0x02, 0x09, 0x00, 0x00, 0x02, 0x02, 0x01, 0x00, 0x02, 0x05, 0x05, 0x00, 0x03, 0x07, 0x01, 0x01
        /*0010*/ 	.byte	0x02, 0x03, 0x00, 0x00, 0x02, 0x06, 0x01, 0x00, 0x04, 0x0b, 0x08, 0x00, 0x09, 0x00, 0x00, 0x00
        /*0020*/ 	.byte	0x00, 0x00, 0x00, 0x00


//--------------------- .nv.info._Z6kernelPi      --------------------------
	.section	.nv.info._Z6kernelPi,"",@"SHT_CUDA_INFO"
	.sectionflags	@""
	.align	4


	//----- nvinfo : EIATTR_CUDA_API_VERSION
	.align		4
        /*0000*/ 	.byte	0x04, 0x37
        /*0002*/ 	.short	(.L_9 - .L_8)
.L_8:
        /*0004*/ 	.word	0x00000082


	//----- nvinfo : EIATTR_KPARAM_INFO
	.align		4
.L_9:
        /*0008*/ 	.byte	0x04, 0x17
        /*000a*/ 	.short	(.L_11 - .L_10)
.L_10:
        /*000c*/ 	.word	0x00000000
        /*0010*/ 	.short	0x0000
        /*0012*/ 	.short	0x0000
        /*0014*/ 	.byte	0x00, 0xf5, 0x21, 0x00


	//----- nvinfo : EIATTR_SPARSE_MMA_MASK
	.align		4
.L_11:
        /*0018*/ 	.byte	0x03, 0x50
        /*001a*/ 	.short	0x0000


	//----- nvinfo : EIATTR_MAXREG_COUNT
	.align		4
        /*001c*/ 	.byte	0x03, 0x1b
        /*001e*/ 	.short	0x00ff


	//----- nvinfo : EIATTR_NUM_BARRIERS
	.align		4
        /*0020*/ 	.byte	0x02, 0x4c
        /*0022*/ 	.byte	0x01
	.zero		1


	//----- nvinfo : EIATTR_EXTERNS
	.align		4
        /*0024*/ 	.byte	0x04, 0x0f
        /*0026*/ 	.short	(.L_13 - .L_12)


	//   ....[0]....
	.align		4
.L_12:
        /*0028*/ 	.word	index@(vprintf)


	//----- nvinfo : EIATTR_MERCURY_ISA_VERSION
	.align		4
.L_13:
        /*002c*/ 	.byte	0x03, 0x5f
        /*002e*/ 	.short	0x0101


	//----- nvinfo : EIATTR_VRC_CTA_INIT_COUNT
	.align		4
        /*0030*/ 	.byte	0x02, 0x4a
	.zero		1
	.zero		1


	//----- nvinfo : EIATTR_SYSCALL_OFFSETS
	.align		4
        /*0034*/ 	.byte	0x04, 0x46
        /*0036*/ 	.short	(.L_15 - .L_14)


	//   ....[0]....
.L_14:
        /*0038*/ 	.word	0x00000180


	//----- nvinfo : EIATTR_EXIT_INSTR_OFFSETS
	.align		4
.L_15:
        /*003c*/ 	.byte	0x04, 0x1c
        /*003e*/ 	.short	(.L_17 - .L_16)


	//   ....[0]....
.L_16:
        /*0040*/ 	.word	0x00000190


	//----- nvinfo : EIATTR_CBANK_PARAM_SIZE
	.align		4
.L_17:
        /*0044*/ 	.byte	0x03, 0x19
        /*0046*/ 	.short	0x0008


	//----- nvinfo : EIATTR_PARAM_CBANK
	.align		4
        /*0048*/ 	.byte	0x04, 0x0a
        /*004a*/ 	.short	(.L_19 - .L_18)
	.align		4
.L_18:
        /*004c*/ 	.word	index@(.nv.constant0._Z6kernelPi)
        /*0050*/ 	.short	0x0380
        /*0052*/ 	.short	0x0008


	//----- nvinfo : EIATTR_SW_WAR
	.align		4
.L_19:
        /*0054*/ 	.byte	0x04, 0x36
        /*0056*/ 	.short	(.L_21 - .L_20)
.L_20:
        /*0058*/ 	.word	0x00000008
.L_21:


//--------------------- .nv.callgraph             --------------------------
	.section	.nv.callgraph,"",@"SHT_CUDA_CALLGRAPH"
	.align	4
	.sectionentsize	8
	.align		4
        /*0000*/ 	.word	0x00000000
	.align		4
        /*0004*/ 	.word	0xffffffff
	.align		4
        /*0008*/ 	.word	index@(_Z6kernelPi)
	.align		4
        /*000c*/ 	.word	index@(vprintf)
	.align		4
        /*0010*/ 	.word	0x00000000
	.align		4
        /*0014*/ 	.word	0xfffffffe
	.align		4
        /*0018*/ 	.word	0x00000000
	.align		4
        /*001c*/ 	.word	0xfffffffd
	.align		4
        /*0020*/ 	.word	0x00000000
	.align		4
        /*0024*/ 	.word	0xfffffffc


//--------------------- .nv.constant4             --------------------------
	.section	.nv.constant4,"a",@progbits
	.align	8
	.align		8
.nv.constant4:
        /*0000*/ 	.dword	vprintf
	.align		8
        /*0008*/ 	.dword	store
	.align		8
        /*0010*/ 	.dword	$str


//--------------------- .text._Z6kernelPi         --------------------------
	.section	.text._Z6kernelPi,"ax",@progbits
	.align	128
        .global         _Z6kernelPi
        .type           _Z6kernelPi,@function
        .size           _Z6kernelPi,(.L_x_2 - _Z6kernelPi)
        .other          _Z6kernelPi,@"STO_CUDA_ENTRY STV_DEFAULT"
_Z6kernelPi:
.text._Z6kernelPi:
[----:B------:R-:W0:Y:S08]  /*0000*/  LDC R1, c[0x0][0x37c] ;  /* 0x0000df00ff017b82 */ /* 0x000e300000000800 */
[----:B------:R-:W1:Y:S01]  /*0010*/  LDC.64 R8, c[0x0][0x380] ;  /* 0x0000e000ff087b82 */ /* 0x000e620000000a00 */
[----:B------:R-:W1:Y:S01]  /*0020*/  LDCU.64 UR4, c[0x0][0x358] ;  /* 0x00006b00ff0477ac */ /* 0x000e620008000a00 */
[----:B------:R-:W2:Y:S01]  /*0030*/  S2R R2, SR_TID.X ;  /* 0x0000000000027919 */ /* 0x000ea20000002100 */
[----:B0-----:R-:W-:Y:S01]  /*0040*/  VIADD R1, R1, 0xfffffff8 ;  /* 0xfffffff801017836 */ /* 0x001fe20000000000 */
[----:B------:R-:W0:Y:S04]  /*0050*/  LDCU UR6, c[0x0][0x2fc] ;  /* 0x00005f80ff0677ac */ /* 0x000e280008000800 */
[----:B------:R-:W2:Y:S01]  /*0060*/  S2UR UR7, SR_CTAID.X ;  /* 0x00000000000779c3 */ /* 0x000ea20000002500 */
[----:B------:R-:W-:Y:S01]  /*0070*/  MOV R0, 0x0 ;  /* 0x0000000000007802 */ /* 0x000fe20000000f00 */
[----:B------:R-:W3:Y:S01]  /*0080*/  LDCU.64 UR8, c[0x4][0x10] ;  /* 0x01000200ff0877ac */ /* 0x000ee20008000a00 */
[----:B-1----:R-:W4:Y:S05]  /*0090*/  LDG.E R7, desc[UR4][R8.64] ;  /* 0x0000000408077981 */ /* 0x002f2a000c1e1900 */
[----:B------:R-:W2:Y:S02]  /*00a0*/  LDC R3, c[0x0][0x360] ;  /* 0x0000d800ff037b82 */ /* 0x000ea40000000800 */
[----:B--2---:R-:W-:-:S05]  /*00b0*/  IMAD R2, R3, UR7, R2 ;  /* 0x0000000703027c24 */ /* 0x004fca000f8e0202 */
[----:B----4-:R-:W-:-:S05]  /*00c0*/  IADD3 R7, PT, PT, R2, R7, RZ ;  /* 0x0000000702077210 */ /* 0x010fca0007ffe0ff */
[----:B------:R0:W-:Y:S01]  /*00d0*/  STG.E desc[UR4][R8.64], R7 ;  /* 0x0000000708007986 */ /* 0x0001e2000c101904 */
[----:B------:R-:W-:Y:S06]  /*00e0*/  BAR.SYNC.DEFER_BLOCKING 0x0 ;  /* 0x0000000000007b1d */ /* 0x000fec0000010000 */
[----:B------:R-:W2:Y:S01]  /*00f0*/  LDG.E R3, desc[UR4][R8.64] ;  /* 0x0000000408037981 */ /* 0x000ea2000c1e1900 */
[----:B------:R-:W1:Y:S01]  /*0100*/  LDCU UR4, c[0x0][0x2f8] ;  /* 0x00005f00ff0477ac */ /* 0x000e620008000800 */
[----:B------:R4:W2:Y:S01]  /*0110*/  LDC.64 R10, c[0x4][R0] ;  /* 0x01000000000a7b82 */ /* 0x0008a20000000a00 */
[----:B---3--:R-:W-:Y:S01]  /*0120*/  IMAD.U32 R4, RZ, RZ, UR8 ;  /* 0x00000008ff047e24 */ /* 0x008fe2000f8e00ff */
[----:B------:R-:W-:-:S02]  /*0130*/  MOV R5, UR9 ;  /* 0x0000000900057c02 */ /* 0x000fc40008000f00 */
[----:B-1----:R-:W-:-:S05]  /*0140*/  IADD3 R6, P0, PT, R1, UR4, RZ ;  /* 0x0000000401067c10 */ /* 0x002fca000ff1e0ff */
[----:B0-----:R-:W-:Y:S01]  /*0150*/  IMAD.X R7, RZ, RZ, UR6, P0 ;  /* 0x00000006ff077e24 */ /* 0x001fe200080e06ff */
[----:B--2---:R4:W-:Y:S07]  /*0160*/  STL.64 [R1], R2 ;  /* 0x0000000201007387 */ /* 0x0049ee0000100a00 */
[----:B------:R-:W-:-:S07]  /*0170*/  LEPC R20, `(.L_x_0) ;  /* 0x000000001014794e */ /* 0x000fce0000000000 */
[----:B----4-:R-:W-:Y:S05]  /*0180*/  CALL.ABS.NOINC R10 ;  /* 0x000000000a007343 */ /* 0x010fea0003c00000 */
.L_x_0:
[----:B------:R-:W-:Y:S05]  /*0190*/  EXIT ;  /* 0x000000000000794d */ /* 0x000fea0003800000 */
.L_x_1:
[----:B------:R-:W-:-:S00]  /*01a0*/  BRA `(.L_x_1) ;  /* 0xfffffffc00fc7947 */ /* 0x000fc0000383ffff */
[----:B------:R-:W-:-:S00]  /*01b0*/  NOP ;  /* 0x0000000000007918 */ /* 0x000fc00000000000 */
        /* <DEDUP_REMOVED lines=12> */
.L_x_2:


//--------------------- .nv.global.init           --------------------------
	.section	.nv.global.init,"aw",@progbits
.nv.global.init:
	.type		$str,@object
	.size		$str,(.L_1 - $str)
$str:
        /*0000*/ 	.byte	0x63, 0x75, 0x72, 0x72, 0x65, 0x6e, 0x74, 0x20, 0x74, 0x68, 0x72, 0x65, 0x61, 0x64, 0x20, 0x3a
        /*0010*/ 	.byte	0x20, 0x25, 0x64, 0x09, 0x61, 0x5b, 0x30, 0x5d, 0x3d, 0x25, 0x64, 0x0a, 0x00
.L_1:


//--------------------- .nv.shared.reserved.0     --------------------------
	.section	.nv.shared.reserved.0,"aw",@nobits
	.weak		__nv_reservedSMEM_offset_0_alias
	.size		__nv_reservedSMEM_offset_0_alias, 0, 64
	.other		__nv_reservedSMEM_offset_0_alias,@"STO_CUDA_RESERVED_SHARED STV_DEFAULT"
__nv_reservedSMEM_offset_0_alias:
	.zero		0
	.zero		64


//--------------------- .nv.global                --------------------------
	.section	.nv.global,"aw",@nobits
	.align	4
.nv.global:
	.type		store,@object
	.size		store,(.L_0 - store)
	.other		store,@"STV_DEFAULT STO_CUDA_MANAGED"
store:
	.zero		4
.L_0:


//--------------------- .nv.constant0._Z6kernelPi --------------------------
	.section	.nv.constant0._Z6kernelPi,"a",@progbits
	.sectionflags	@""
	.align	4
.nv.constant0._Z6kernelPi:
	.zero		904


//--------------------- SYMBOLS --------------------------

	.type		.nv.reservedSmem.offset0,@object
	.size		.nv.reservedSmem.offset0,0x4
	.type		vprintf,@function
